//
// Generated by NVIDIA NVVM Compiler
//
// Compiler Build ID: CL-36424714
// Cuda compilation tools, release 13.0, V13.0.88
// Based on NVVM 20.0.0
//

.version 9.0
.target sm_100
.address_size 64

	// .globl	_Z8f_kernelPi

.visible .entry _Z8f_kernelPi(
	.param .u64 .ptr .align 1 _Z8f_kernelPi_param_0
)
{


	ret;

}


// ===== COMPILED SASS (sm_100) =====

	.target	sm_100

	.elftype	@"ET_EXEC"


//--------------------- .note.nv.tkinfo           --------------------------
	.section	.note.nv.tkinfo,"",@"SHT_NOTE"
	.sectionflags	@"SHF_NOTE_NV_TKINFO"
	.tkinfo
        /*0018*/ 	.word	0x00000002
        /*0030*/ 	.string	""
        /*0030*/ 	.string	"ptxas"
        /*0030*/ 	.string	"Cuda compilation tools, release 13.0, V13.0.88"
        /*0030*/ 	.string	"Build cuda_13.0.r13.0/compiler.36424714_0"
        /*0030*/ 	.string	"-arch sm_100 -m 64 "



//--------------------- .note.nv.cuinfo           --------------------------
	.section	.note.nv.cuinfo,"",@"SHT_NOTE"
	.sectionflags	@"SHF_NOTE_NV_CUINFO"
        /*0018*/ 	.short	0x0002
        /*001a*/ 	.short	0x0064
        /*001c*/ 	.short	0x0082
	.zero		2


//--------------------- .nv.info                  --------------------------
	.section	.nv.info,"",@"SHT_CUDA_INFO"
	.align	4


	//----- nvinfo : EIATTR_REGCOUNT
	.align		4
        /*0000*/ 	.byte	0x04, 0x2f
        /*0002*/ 	.short	(.L_1 - .L_0)
	.align		4
.L_0:
        /*0004*/ 	.word	index@(_Z8f_kernelPi)
        /*0008*/ 	.word	0x00000004


	//----- nvinfo : EIATTR_FRAME_SIZE
	.align		4
.L_1:
        /*000c*/ 	.byte	0x04, 0x11
        /*000e*/ 	.short	(.L_3 - .L_2)
	.align		4
.L_2:
        /*0010*/ 	.word	index@(_Z8f_kernelPi)
        /*0014*/ 	.word	0x00000000


	//----- nvinfo : EIATTR_MIN_STACK_SIZE
	.align		4
.L_3:
        /*0018*/ 	.byte	0x04, 0x12
        /*001a*/ 	.short	(.L_5 - .L_4)
	.align		4
.L_4:
        /*001c*/ 	.word	index@(_Z8f_kernelPi)
        /*0020*/ 	.word	0x00000000
.L_5:


//--------------------- .nv.compat                --------------------------
	.section	.nv.compat,"",@"SHT_CUDA_COMPAT_INFO"
	.align	4
        /*0000*/ 	.byte	0x02, 0x09, 0x00, 0x00, 0x02, 0x02, 0x01, 0x00, 0x02, 0x05, 0x05, 0x00, 0x03, 0x07, 0x01, 0x01
        /*0010*/ 	.byte	0x02, 0x03, 0x00, 0x00, 0x02, 0x06, 0x01, 0x00, 0x04, 0x0b, 0x08, 0x00, 0x09, 0x00, 0x00, 0x00
        /*0020*/ 	.byte	0x00, 0x00, 0x00, 0x00


//--------------------- .nv.info._Z8f_kernelPi    --------------------------
	.section	.nv.info._Z8f_kernelPi,"",@"SHT_CUDA_INFO"
	.sectionflags	@""
	.align	4


	//----- nvinfo : EIATTR_CUDA_API_VERSION
	.align		4
        /*0000*/ 	.byte	0x04, 0x37
        /*0002*/ 	.short	(.L_7 - .L_6)
.L_6:
        /*0004*/ 	.word	0x00000082


	//----- nvinfo : EIATTR_KPARAM_INFO
	.align		4
.L_7:
        /*0008*/ 	.byte	0x04, 0x17
        /*000a*/ 	.short	(.L_9 - .L_8)
.L_8:
        /*000c*/ 	.word	0x00000000
        /*0010*/ 	.short	0x0000
        /*0012*/ 	.short	0x0000
        /*0014*/ 	.byte	0x00, 0xf5, 0x21, 0x00


	//----- nvinfo : EIATTR_SPARSE_MMA_MASK
	.align		4
.L_9:
        /*0018*/ 	.byte	0x03, 0x50
        /*001a*/ 	.short	0x0000


	//----- nvinfo : EIATTR_MAXREG_COUNT
	.align		4
        /*001c*/ 	.byte	0x03, 0x1b
        /*001e*/ 	.short	0x00ff


	//----- nvinfo : EIATTR_MERCURY_ISA_VERSION
	.align		4
        /*0020*/ 	.byte	0x03, 0x5f
        /*0022*/ 	.short	0x0101


	//----- nvinfo : EIATTR_VRC_CTA_INIT_COUNT
	.align		4
        /*0024*/ 	.byte	0x02, 0x4a
	.zero		1
	.zero		1


	//----- nvinfo : EIATTR_EXIT_INSTR_OFFSETS
	.align		4
        /*0028*/ 	.byte	0x04, 0x1c
        /*002a*/ 	.short	(.L_11 - .L_10)


	//   ....[0]....
.L_10:
        /*002c*/ 	.word	0x00000010


	//----- nvinfo : EIATTR_CBANK_PARAM_SIZE
	.align		4
.L_11:
        /*0030*/ 	.byte	0x03, 0x19
        /*0032*/ 	.short	0x0008


	//----- nvinfo : EIATTR_PARAM_CBANK
	.align		4
        /*0034*/ 	.byte	0x04, 0x0a
        /*0036*/ 	.short	(.L_13 - .L_12)
	.align		4
.L_12:
        /*0038*/ 	.word	index@(.nv.constant0._Z8f_kernelPi)
        /*003c*/ 	.short	0x0380
        /*003e*/ 	.short	0x0008


	//----- nvinfo : EIATTR_SW_WAR
	.align		4
.L_13:
        /*0040*/ 	.byte	0x04, 0x36
        /*0042*/ 	.short	(.L_15 - .L_14)
.L_14:
        /*0044*/ 	.word	0x00000008
.L_15:


//--------------------- .nv.callgraph             --------------------------
	.section	.nv.callgraph,"",@"SHT_CUDA_CALLGRAPH"
	.align	4
	.sectionentsize	8
	.align		4
        /*0000*/ 	.word	0x00000000
	.align		4
        /*0004*/ 	.word	0xffffffff
	.align		4
        /*0008*/ 	.word	0x00000000
	.align		4
        /*000c*/ 	.word	0xfffffffe
	.align		4
        /*0010*/ 	.word	0x00000000
	.align		4
        /*0014*/ 	.word	0xfffffffd
	.align		4
        /*0018*/ 	.word	0x00000000
	.align		4
        /*001c*/ 	.word	0xfffffffc


//--------------------- .text._Z8f_kernelPi       --------------------------
	.section	.text._Z8f_kernelPi,"ax",@progbits
	.align	128
        .global         _Z8f_kernelPi
        .type           _Z8f_kernelPi,@function
        .size           _Z8f_kernelPi,(.L_x_1 - _Z8f_kernelPi)
        .other          _Z8f_kernelPi,@"STO_CUDA_ENTRY STV_DEFAULT"
_Z8f_kernelPi:
.text._Z8f_kernelPi:
[----:B------:R-:W-:Y:S01]  /*0000*/  LDC R1, c[0x0][0x37c] ;  /* 0x0000df00ff017b82 */ /* 0x000fe20000000800 */
[----:B------:R-:W-:Y:S05]  /*0010*/  EXIT ;  /* 0x000000000000794d */ /* 0x000fea0003800000 */
.L_x_0:
[----:B------:R-:W-:-:S00]  /*0020*/  BRA `(.L_x_0) ;  /* 0xfffffffc00fc7947 */ /* 0x000fc0000383ffff */
[----:B------:R-:W-:-:S00]  /*0030*/  NOP ;  /* 0x0000000000007918 */ /* 0x000fc00000000000 */
        /* <DEDUP_REMOVED lines=12> */
.L_x_1:


//--------------------- .nv.shared.reserved.0     --------------------------
	.section	.nv.shared.reserved.0,"aw",@nobits
	.weak		__nv_reservedSMEM_offset_0_alias
	.size		__nv_reservedSMEM_offset_0_alias, 0, 64
	.other		__nv_reservedSMEM_offset_0_alias,@"STO_CUDA_RESERVED_SHARED STV_DEFAULT"
__nv_reservedSMEM_offset_0_alias:
	.zero		0
	.zero		64


//--------------------- .nv.constant0._Z8f_kernelPi --------------------------
	.section	.nv.constant0._Z8f_kernelPi,"a",@progbits
	.sectionflags	@""
	.align	4
.nv.constant0._Z8f_kernelPi:
	.zero		904


//--------------------- SYMBOLS --------------------------

	.type		.nv.reservedSmem.offset0,@object
	.size		.nv.reservedSmem.offset0,0x4
